	.headerflags	@"EF_CUDA_TEXMODE_UNIFIED EF_CUDA_64BIT_ADDRESS EF_CUDA_ACCELERATORS EF_CUDA_SM90 EF_CUDA_VIRTUAL_SM(EF_CUDA_SM90)"
	.elftype	@"ET_EXEC"


//--------------------- .nv.info                  --------------------------
	.section	.nv.info,"",@"SHT_CUDA_INFO"
	.align	4


	//----- nvinfo : EIATTR_REGCOUNT
	.align		4
        /*0000*/ 	.byte	0x04, 0x2f
        /*0002*/ 	.short	(.L_1 - .L_0)
	.align		4
.L_0:
        /*0004*/ 	.word	index@(triton_poi_fused_convolution_leaky_relu_65)
        /*0008*/ 	.word	0x0000000c


	//----- nvinfo : EIATTR_MIN_STACK_SIZE
	.align		4
.L_1:
        /*000c*/ 	.byte	0x04, 0x12
        /*000e*/ 	.short	(.L_3 - .L_2)
	.align		4
.L_2:
        /*0010*/ 	.word	index@(triton_poi_fused_convolution_leaky_relu_65)
        /*0014*/ 	.word	0x00000000


	//----- nvinfo : EIATTR_FRAME_SIZE
	.align		4
.L_3:
        /*0018*/ 	.byte	0x04, 0x11
        /*001a*/ 	.short	(.L_5 - .L_4)
	.align		4
.L_4:
        /*001c*/ 	.word	index@(triton_poi_fused_convolution_leaky_relu_65)
        /*0020*/ 	.word	0x00000000


	//----- nvinfo : EIATTR_MIN_STACK_SIZE
	.align		4
.L_5:
        /*0024*/ 	.byte	0x04, 0x12
        /*0026*/ 	.short	(.L_7 - .L_6)
	.align		4
.L_6:
        /*0028*/ 	.word	index@(triton_poi_fused_convolution_leaky_relu_65)
        /*002c*/ 	.word	0x00000000
.L_7:


//--------------------- .nv.info.triton_poi_fused_convolution_leaky_relu_65 --------------------------
	.section	.nv.info.triton_poi_fused_convolution_leaky_relu_65,"",@"SHT_CUDA_INFO"
	.sectionflags	@""
	.align	4


	//----- nvinfo : EIATTR_CUDA_API_VERSION
	.align		4
        /*0000*/ 	.byte	0x04, 0x37
        /*0002*/ 	.short	(.L_9 - .L_8)
.L_8:
        /*0004*/ 	.word	0x0000007c


	//----- nvinfo : EIATTR_KPARAM_INFO
	.align		4
.L_9:
        /*0008*/ 	.byte	0x04, 0x17
        /*000a*/ 	.short	(.L_11 - .L_10)
.L_10:
        /*000c*/ 	.word	0x00000000
        /*0010*/ 	.short	0x0002
        /*0012*/ 	.short	0x0010
        /*0014*/ 	.byte	0x00, 0xf0, 0x11, 0x00


	//----- nvinfo : EIATTR_KPARAM_INFO
	.align		4
.L_11:
        /*0018*/ 	.byte	0x04, 0x17
        /*001a*/ 	.short	(.L_13 - .L_12)
.L_12:
        /*001c*/ 	.word	0x00000000
        /*0020*/ 	.short	0x0001
        /*0022*/ 	.short	0x0008
        /*0024*/ 	.byte	0x00, 0xf4, 0x21, 0x00


	//----- nvinfo : EIATTR_KPARAM_INFO
	.align		4
.L_13:
        /*0028*/ 	.byte	0x04, 0x17
        /*002a*/ 	.short	(.L_15 - .L_14)
.L_14:
        /*002c*/ 	.word	0x00000000
        /*0030*/ 	.short	0x0000
        /*0032*/ 	.short	0x0000
        /*0034*/ 	.byte	0x00, 0xf4, 0x21, 0x00


	//----- nvinfo : EIATTR_SPARSE_MMA_MASK
	.align		4
.L_15:
        /*0038*/ 	.byte	0x03, 0x50
        /*003a*/ 	.short	0x0000


	//----- nvinfo : EIATTR_MAXREG_COUNT
	.align		4
        /*003c*/ 	.byte	0x03, 0x1b
        /*003e*/ 	.short	0x00ff


	//----- nvinfo : EIATTR_EXIT_INSTR_OFFSETS
	.align		4
        /*0040*/ 	.byte	0x04, 0x1c
        /*0042*/ 	.short	(.L_17 - .L_16)


	//   ....[0]....
.L_16:
        /*0044*/ 	.word	0x000001b0


	//----- nvinfo : EIATTR_REQNTID
	.align		4
.L_17:
        /*0048*/ 	.byte	0x04, 0x10
        /*004a*/ 	.short	(.L_19 - .L_18)
.L_18:
        /*004c*/ 	.word	0x00000100
        /*0050*/ 	.word	0x00000001
        /*0054*/ 	.word	0x00000001


	//----- nvinfo : EIATTR_CBANK_PARAM_SIZE
	.align		4
.L_19:
        /*0058*/ 	.byte	0x03, 0x19
        /*005a*/ 	.short	0x0014


	//----- nvinfo : EIATTR_PARAM_CBANK
	.align		4
        /*005c*/ 	.byte	0x04, 0x0a
        /*005e*/ 	.short	(.L_21 - .L_20)
	.align		4
.L_20:
        /*0060*/ 	.word	index@(.nv.constant0.triton_poi_fused_convolution_leaky_relu_65)
        /*0064*/ 	.short	0x0210
        /*0066*/ 	.short	0x0014


	//----- nvinfo : EIATTR_SW_WAR
	.align		4
.L_21:
        /*0068*/ 	.byte	0x04, 0x36
        /*006a*/ 	.short	(.L_23 - .L_22)
.L_22:
        /*006c*/ 	.word	0x00000008
.L_23:


//--------------------- .nv.callgraph             --------------------------
	.section	.nv.callgraph,"",@"SHT_CUDA_CALLGRAPH"
	.align	4
	.sectionentsize	8
	.align		4
        /*0000*/ 	.word	0x00000000
	.align		4
        /*0004*/ 	.word	0xffffffff
	.align		4
        /*0008*/ 	.word	0x00000000
	.align		4
        /*000c*/ 	.word	0xfffffffe
	.align		4
        /*0010*/ 	.word	0x00000000
	.align		4
        /*0014*/ 	.word	0xfffffffd
	.align		4
        /*0018*/ 	.word	0x00000000
	.align		4
        /*001c*/ 	.word	0xfffffffc


//--------------------- .text.triton_poi_fused_convolution_leaky_relu_65 --------------------------
	.section	.text.triton_poi_fused_convolution_leaky_relu_65,"ax",@progbits
	.align	128
        .global         triton_poi_fused_convolution_leaky_relu_65
        .type           triton_poi_fused_convolution_leaky_relu_65,@function
        .size           triton_poi_fused_convolution_leaky_relu_65,(.L_x_1 - triton_poi_fused_convolution_leaky_relu_65)
        .other          triton_poi_fused_convolution_leaky_relu_65,@"STO_CUDA_ENTRY STV_DEFAULT"
triton_poi_fused_convolution_leaky_relu_65:
.text.triton_poi_fused_convolution_leaky_relu_65:
[----:B------:R-:W-:Y:S01]  /*0000*/  LDC R1, c[0x0][0x28] ;  /* 0x00000a00ff017b82 */ /* 0x000fe20000000800 */
[----:B------:R-:W1:Y:S07]  /*0010*/  S2R R0, SR_TID.X ;  /* 0x0000000000007919 */ /* 0x000e6e0000002100 */
[----:B------:R-:W2:Y:S01]  /*0020*/  LDC.64 R4, c[0x0][0x218] ;  /* 0x00008600ff047b82 */ /* 0x000ea20000000a00 */
[----:B------:R-:W-:Y:S01]  /*0030*/  ULDC.64 UR4, c[0x0][0x208] ;  /* 0x0000820000047ab9 */ /* 0x000fe20000000a00 */
[----:B------:R-:W3:Y:S06]  /*0040*/  S2R R7, SR_CTAID.X ;  /* 0x0000000000077919 */ /* 0x000eec0000002500 */
[----:B------:R-:W4:Y:S01]  /*0050*/  LDC.64 R2, c[0x0][0x210] ;  /* 0x00008400ff027b82 */ /* 0x000f220000000a00 */
[----:B-1----:R-:W-:Y:S01]  /*0060*/  IMAD.SHL.U32 R0, R0, 0x2, RZ ;  /* 0x0000000200007824 */ /* 0x002fe200078e00ff */
[----:B---3--:R-:W-:-:S04]  /*0070*/  SHF.R.S32.HI R6, RZ, 0x16, R7 ;  /* 0x00000016ff067819 */ /* 0x008fc80000011407 */
[----:B------:R-:W-:Y:S02]  /*0080*/  LOP3.LUT R0, R0, 0x1fe, RZ, 0xc0, !PT ;  /* 0x000001fe00007812 */ /* 0x000fe400078ec0ff */
[----:B------:R-:W-:-:S03]  /*0090*/  SGXT R6, R6, 0x1 ;  /* 0x000000010606781a */ /* 0x000fc60000000200 */
[----:B------:R-:W-:-:S04]  /*00a0*/  IMAD R7, R7, 0x200, R0 ;  /* 0x0000020007077824 */ /* 0x000fc800078e0200 */
[----:B----4-:R-:W-:Y:S01]  /*00b0*/  IMAD.WIDE R2, R7, 0x4, R2 ;  /* 0x0000000407027825 */ /* 0x010fe200078e0202 */
[----:B------:R-:W-:-:S04]  /*00c0*/  LEA.HI R6, R6, R7, RZ, 0xa ;  /* 0x0000000706067211 */ /* 0x000fc800078f50ff */
[----:B------:R-:W-:-:S04]  /*00d0*/  SHF.R.S32.HI R6, RZ, 0xa, R6 ;  /* 0x0000000aff067819 */ /* 0x000fc80000011406 */
[----:B------:R-:W-:-:S04]  /*00e0*/  LEA.HI R0, R6, R6, RZ, 0x6 ;  /* 0x0000000606007211 */ /* 0x000fc800078f30ff */
[----:B------:R-:W-:-:S05]  /*00f0*/  LOP3.LUT R9, R0, 0xffffffc0, RZ, 0xc0, !PT ;  /* 0xffffffc000097812 */ /* 0x000fca00078ec0ff */
[----:B------:R-:W-:Y:S02]  /*0100*/  IMAD.IADD R9, R6, 0x1, -R9 ;  /* 0x0000000106097824 */ /* 0x000fe400078e0a09 */
[----:B------:R-:W3:Y:S02]  /*0110*/  LDG.E.64 R6, desc[UR4][R2.64] ;  /* 0x0000000402067981 */ /* 0x000ee4000c1e1b00 */
[----:B--2---:R-:W-:-:S06]  /*0120*/  IMAD.WIDE R4, R9, 0x4, R4 ;  /* 0x0000000409047825 */ /* 0x004fcc00078e0204 */
[----:B------:R-:W3:Y:S02]  /*0130*/  LDG.E.EL R4, desc[UR4][R4.64] ;  /* 0x0000000404047981 */ /* 0x000ee4000c2e1900 */
[CC--:B---3--:R-:W-:Y:S02]  /*0140*/  FSETP.GT.AND P0, PT, R6.reuse, -R4.reuse, PT ;  /* 0x800000040600720b */ /* 0x0c8fe40003f04000 */
[C---:B------:R-:W-:Y:S01]  /*0150*/  FSETP.GT.AND P1, PT, R7.reuse, -R4, PT ;  /* 0x800000040700720b */ /* 0x040fe20003f24000 */
[--C-:B------:R-:W-:Y:S01]  /*0160*/  FADD R6, R6, R4.reuse ;  /* 0x0000000406067221 */ /* 0x100fe20000000000 */
[----:B------:R-:W-:-:S09]  /*0170*/  FADD R7, R7, R4 ;  /* 0x0000000407077221 */ /* 0x000fd20000000000 */
[----:B------:R-:W-:Y:S02]  /*0180*/  @!P0 FMUL R6, R6, 0.20000000298023223877 ;  /* 0x3e4ccccd06068820 */ /* 0x000fe40000400000 */
[----:B------:R-:W-:-:S05]  /*0190*/  @!P1 FMUL R7, R7, 0.20000000298023223877 ;  /* 0x3e4ccccd07079820 */ /* 0x000fca0000400000 */
[----:B------:R-:W-:Y:S01]  /*01a0*/  STG.E.64 desc[UR4][R2.64], R6 ;  /* 0x0000000602007986 */ /* 0x000fe2000c101b04 */
[----:B------:R-:W-:Y:S05]  /*01b0*/  EXIT ;  /* 0x000000000000794d */ /* 0x000fea0003800000 */
.L_x_0:
[----:B------:R-:W-:-:S00]  /*01c0*/  BRA `(.L_x_0) ;  /* 0xfffffffc00fc7947 */ /* 0x000fc0000383ffff */
[----:B------:R-:W-:-:S00]  /*01d0*/  NOP ;  /* 0x0000000000007918 */ /* 0x000fc00000000000 */
        /* <DEDUP_REMOVED lines=10> */
.L_x_1:


//--------------------- .nv.constant0.triton_poi_fused_convolution_leaky_relu_65 --------------------------
	.section	.nv.constant0.triton_poi_fused_convolution_leaky_relu_65,"a",@progbits
	.sectionflags	@""
	.align	4
.nv.constant0.triton_poi_fused_convolution_leaky_relu_65:
	.zero		548
